//
// Generated by NVIDIA NVVM Compiler
//
// Compiler Build ID: CL-36424714
// Cuda compilation tools, release 13.0, V13.0.88
// Based on NVVM 20.0.0
//

.version 9.0
.target sm_100
.address_size 64

	// .globl	_Z9factorialv
.extern .func  (.param .b32 func_retval0) vprintf
(
	.param .b64 vprintf_param_0,
	.param .b64 vprintf_param_1
)
;
.global .align 1 .b8 $str[9] = {37, 100, 33, 61, 37, 100, 32, 10};

.visible .entry _Z9factorialv()
{
	.local .align 8 .b8 	__local_depot0[8];
	.reg .b64 	%SP;
	.reg .b64 	%SPL;
	.reg .pred 	%p<5>;
	.reg .b32 	%r<45>;
	.reg .b64 	%rd<5>;

	mov.u64 	%SPL, __local_depot0;
	cvta.local.u64 	%SP, %SPL;
	mov.u32 	%r24, %tid.x;
	add.s32 	%r1, %r24, 1;
	and.b32  	%r2, %r1, 3;
	setp.lt.u32 	%p1, %r24, 3;
	mov.b32 	%r42, 1;
	mov.u32 	%r44, %r42;
	@%p1 bra 	$L__BB0_4;
	and.b32  	%r27, %r1, 2044;
	neg.s32 	%r35, %r27;
	mov.b32 	%r44, 1;
	mov.b32 	%r36, 2;
$L__BB0_2:
	add.s32 	%r28, %r36, -1;
	mul.lo.s32 	%r29, %r28, %r44;
	add.s32 	%r30, %r36, 2;
	mul.lo.s32 	%r31, %r36, %r29;
	mad.lo.s32 	%r32, %r31, %r36, %r31;
	mul.lo.s32 	%r44, %r30, %r32;
	add.s32 	%r36, %r36, 4;
	add.s32 	%r35, %r35, 4;
	setp.ne.s32 	%p2, %r35, 0;
	@%p2 bra 	$L__BB0_2;
	add.s32 	%r42, %r36, -1;
$L__BB0_4:
	setp.eq.s32 	%p3, %r2, 0;
	@%p3 bra 	$L__BB0_7;
	neg.s32 	%r41, %r2;
$L__BB0_6:
	.pragma "nounroll";
	mul.lo.s32 	%r44, %r42, %r44;
	add.s32 	%r42, %r42, 1;
	add.s32 	%r41, %r41, 1;
	setp.ne.s32 	%p4, %r41, 0;
	@%p4 bra 	$L__BB0_6;
$L__BB0_7:
	add.u64 	%rd1, %SP, 0;
	add.u64 	%rd2, %SPL, 0;
	st.local.v2.u32 	[%rd2], {%r1, %r44};
	mov.u64 	%rd3, $str;
	cvta.global.u64 	%rd4, %rd3;
	{ // callseq 0, 0
	.param .b64 param0;
	st.param.b64 	[param0], %rd4;
	.param .b64 param1;
	st.param.b64 	[param1], %rd1;
	.param .b32 retval0;
	call.uni (retval0), 
	vprintf, 
	(
	param0, 
	param1
	);
	ld.param.b32 	%r33, [retval0];
	} // callseq 0
	ret;

}


// ===== COMPILED SASS (sm_100) =====

	.target	sm_100

	.elftype	@"ET_EXEC"


//--------------------- .note.nv.tkinfo           --------------------------
	.section	.note.nv.tkinfo,"",@"SHT_NOTE"
	.sectionflags	@"SHF_NOTE_NV_TKINFO"
	.tkinfo
        /*0018*/ 	.word	0x00000002
        /*0030*/ 	.string	""
        /*0030*/ 	.string	"ptxas"
        /*0030*/ 	.string	"Cuda compilation tools, release 13.0, V13.0.88"
        /*0030*/ 	.string	"Build cuda_13.0.r13.0/compiler.36424714_0"
        /*0030*/ 	.string	"-arch sm_100 -m 64 "



//--------------------- .note.nv.cuinfo           --------------------------
	.section	.note.nv.cuinfo,"",@"SHT_NOTE"
	.sectionflags	@"SHF_NOTE_NV_CUINFO"
        /*0018*/ 	.short	0x0002
        /*001a*/ 	.short	0x0064
        /*001c*/ 	.short	0x0082
	.zero		2


//--------------------- .nv.info                  --------------------------
	.section	.nv.info,"",@"SHT_CUDA_INFO"
	.align	4


	//----- nvinfo : EIATTR_REGCOUNT
	.align		4
        /*0000*/ 	.byte	0x04, 0x2f
        /*0002*/ 	.short	(.L_2 - .L_1)
	.align		4
.L_1:
        /*0004*/ 	.word	index@(_Z9factorialv)
        /*0008*/ 	.word	0x00000018


	//----- nvinfo : EIATTR_FRAME_SIZE
	.align		4
.L_2:
        /*000c*/ 	.byte	0x04, 0x11
        /*000e*/ 	.short	(.L_4 - .L_3)
	.align		4
.L_3:
        /*0010*/ 	.word	index@(_Z9factorialv)
        /*0014*/ 	.word	0x00000008


	//----- nvinfo : EIATTR_MIN_STACK_SIZE
	.align		4
.L_4:
        /*0018*/ 	.byte	0x04, 0x12
        /*001a*/ 	.short	(.L_6 - .L_5)
	.align		4
.L_5:
        /*001c*/ 	.word	index@(_Z9factorialv)
        /*0020*/ 	.word	0x00000008
.L_6:


//--------------------- .nv.compat                --------------------------
	.section	.nv.compat,"",@"SHT_CUDA_COMPAT_INFO"
	.align	4
        /*0000*/ 	.byte	0x02, 0x09, 0x00, 0x00, 0x02, 0x02, 0x01, 0x00, 0x02, 0x05, 0x05, 0x00, 0x03, 0x07, 0x01, 0x01
        /*0010*/ 	.byte	0x02, 0x03, 0x00, 0x00, 0x02, 0x06, 0x01, 0x00, 0x04, 0x0b, 0x08, 0x00, 0x09, 0x00, 0x00, 0x00
        /*0020*/ 	.byte	0x00, 0x00, 0x00, 0x00


//--------------------- .nv.info._Z9factorialv    --------------------------
	.section	.nv.info._Z9factorialv,"",@"SHT_CUDA_INFO"
	.sectionflags	@""
	.align	4


	//----- nvinfo : EIATTR_CUDA_API_VERSION
	.align		4
        /*0000*/ 	.byte	0x04, 0x37
        /*0002*/ 	.short	(.L_8 - .L_7)
.L_7:
        /*0004*/ 	.word	0x00000082


	//----- nvinfo : EIATTR_SPARSE_MMA_MASK
	.align		4
.L_8:
        /*0008*/ 	.byte	0x03, 0x50
        /*000a*/ 	.short	0x0000


	//----- nvinfo : EIATTR_MAXREG_COUNT
	.align		4
        /*000c*/ 	.byte	0x03, 0x1b
        /*000e*/ 	.short	0x00ff


	//----- nvinfo : EIATTR_EXTERNS
	.align		4
        /*0010*/ 	.byte	0x04, 0x0f
        /*0012*/ 	.short	(.L_10 - .L_9)


	//   ....[0]....
	.align		4
.L_9:
        /*0014*/ 	.word	index@(vprintf)


	//----- nvinfo : EIATTR_MERCURY_ISA_VERSION
	.align		4
.L_10:
        /*0018*/ 	.byte	0x03, 0x5f
        /*001a*/ 	.short	0x0101


	//----- nvinfo : EIATTR_VRC_CTA_INIT_COUNT
	.align		4
        /*001c*/ 	.byte	0x02, 0x4a
	.zero		1
	.zero		1


	//----- nvinfo : EIATTR_SYSCALL_OFFSETS
	.align		4
        /*0020*/ 	.byte	0x04, 0x46
        /*0022*/ 	.short	(.L_12 - .L_11)


	//   ....[0]....
.L_11:
        /*0024*/ 	.word	0x00000700


	//----- nvinfo : EIATTR_EXIT_INSTR_OFFSETS
	.align		4
.L_12:
        /*0028*/ 	.byte	0x04, 0x1c
        /*002a*/ 	.short	(.L_14 - .L_13)


	//   ....[0]....
.L_13:
        /*002c*/ 	.word	0x00000710


	//----- nvinfo : EIATTR_CRS_STACK_SIZE
	.align		4
.L_14:
        /*0030*/ 	.byte	0x04, 0x1e
        /*0032*/ 	.short	(.L_16 - .L_15)
.L_15:
        /*0034*/ 	.word	0x00000000


	//----- nvinfo : EIATTR_SW_WAR
	.align		4
.L_16:
        /*0038*/ 	.byte	0x04, 0x36
        /*003a*/ 	.short	(.L_18 - .L_17)
.L_17:
        /*003c*/ 	.word	0x00000008
.L_18:


//--------------------- .nv.callgraph             --------------------------
	.section	.nv.callgraph,"",@"SHT_CUDA_CALLGRAPH"
	.align	4
	.sectionentsize	8
	.align		4
        /*0000*/ 	.word	0x00000000
	.align		4
        /*0004*/ 	.word	0xffffffff
	.align		4
        /*0008*/ 	.word	index@(_Z9factorialv)
	.align		4
        /*000c*/ 	.word	index@(vprintf)
	.align		4
        /*0010*/ 	.word	0x00000000
	.align		4
        /*0014*/ 	.word	0xfffffffe
	.align		4
        /*0018*/ 	.word	0x00000000
	.align		4
        /*001c*/ 	.word	0xfffffffd
	.align		4
        /*0020*/ 	.word	0x00000000
	.align		4
        /*0024*/ 	.word	0xfffffffc


//--------------------- .nv.constant4             --------------------------
	.section	.nv.constant4,"a",@progbits
	.align	8
	.align		8
.nv.constant4:
        /*0000*/ 	.dword	vprintf
	.align		8
        /*0008*/ 	.dword	$str


//--------------------- .text._Z9factorialv       --------------------------
	.section	.text._Z9factorialv,"ax",@progbits
	.align	128
        .global         _Z9factorialv
        .type           _Z9factorialv,@function
        .size           _Z9factorialv,(.L_x_15 - _Z9factorialv)
        .other          _Z9factorialv,@"STO_CUDA_ENTRY STV_DEFAULT"
_Z9factorialv:
.text._Z9factorialv:
[----:B------:R-:W0:Y:S01]  /*0000*/  LDC R1, c[0x0][0x37c] ;  /* 0x0000df00ff017b82 */ /* 0x000e220000000800 */
[----:B------:R-:W1:Y:S01]  /*0010*/  S2R R2, SR_TID.X ;  /* 0x0000000000027919 */ /* 0x000e620000002100 */
[----:B------:R-:W2:Y:S01]  /*0020*/  LDCU UR4, c[0x0][0x2f8] ;  /* 0x00005f00ff0477ac */ /* 0x000ea20008000800 */
[----:B0-----:R-:W-:Y:S01]  /*0030*/  IADD3 R1, PT, PT, R1, -0x8, RZ ;  /* 0xfffffff801017810 */ /* 0x001fe20007ffe0ff */
[----:B------:R-:W-:Y:S01]  /*0040*/  BSSY.RECONVERGENT B1, `(.L_x_0) ;  /* 0x000005a000017945 */ /* 0x000fe20003800200 */
[----:B------:R-:W-:Y:S01]  /*0050*/  HFMA2 R8, -RZ, RZ, 0, 5.9604644775390625e-08 ;  /* 0x00000001ff087431 */ /* 0x000fe200000001ff */
[----:B------:R-:W0:Y:S01]  /*0060*/  LDCU UR5, c[0x0][0x2fc] ;  /* 0x00005f80ff0577ac */ /* 0x000e220008000800 */
[----:B------:R-:W-:Y:S01]  /*0070*/  IMAD.MOV.U32 R3, RZ, RZ, 0x1 ;  /* 0x00000001ff037424 */ /* 0x000fe200078e00ff */
[----:B--2---:R-:W-:-:S04]  /*0080*/  IADD3 R6, P1, PT, R1, UR4, RZ ;  /* 0x0000000401067c10 */ /* 0x004fc8000ff3e0ff */
[----:B0-----:R-:W-:Y:S02]  /*0090*/  IADD3.X R7, PT, PT, RZ, UR5, RZ, P1, !PT ;  /* 0x00000005ff077c10 */ /* 0x001fe40008ffe4ff */
[C---:B-1----:R-:W-:Y:S01]  /*00a0*/  ISETP.GE.U32.AND P0, PT, R2.reuse, 0x3, PT ;  /* 0x000000030200780c */ /* 0x042fe20003f06070 */
[----:B------:R-:W-:-:S05]  /*00b0*/  VIADD R2, R2, 0x1 ;  /* 0x0000000102027836 */ /* 0x000fca0000000000 */
[----:B------:R-:W-:-:S07]  /*00c0*/  LOP3.LUT R4, R2, 0x3, RZ, 0xc0, !PT ;  /* 0x0000000302047812 */ /* 0x000fce00078ec0ff */
[----:B------:R-:W-:Y:S05]  /*00d0*/  @!P0 BRA `(.L_x_1) ;  /* 0x0000000400408947 */ /* 0x000fea0003800000 */
[----:B------:R-:W-:Y:S01]  /*00e0*/  LOP3.LUT R0, R2, 0x7fc, RZ, 0xc0, !PT ;  /* 0x000007fc02007812 */ /* 0x000fe200078ec0ff */
[----:B------:R-:W-:Y:S01]  /*00f0*/  BSSY.RECONVERGENT B0, `(.L_x_2) ;  /* 0x000004d000007945 */ /* 0x000fe20003800200 */
[----:B------:R-:W-:Y:S01]  /*0100*/  MOV R5, 0x2 ;  /* 0x0000000200057802 */ /* 0x000fe20000000f00 */
[----:B------:R-:W-:Y:S02]  /*0110*/  IMAD.MOV.U32 R3, RZ, RZ, 0x1 ;  /* 0x00000001ff037424 */ /* 0x000fe400078e00ff */
[----:B------:R-:W-:-:S05]  /*0120*/  IMAD.MOV R0, RZ, RZ, -R0 ;  /* 0x000000ffff007224 */ /* 0x000fca00078e0a00 */
[----:B------:R-:W-:-:S13]  /*0130*/  ISETP.GE.AND P0, PT, R0, RZ, PT ;  /* 0x000000ff0000720c */ /* 0x000fda0003f06270 */
[----:B------:R-:W-:Y:S05]  /*0140*/  @P0 BRA `(.L_x_3) ;  /* 0x0000000000f40947 */ /* 0x000fea0003800000 */
[----:B------:R-:W-:Y:S01]  /*0150*/  IADD3 R8, PT, PT, -R0, RZ, RZ ;  /* 0x000000ff00087210 */ /* 0x000fe20007ffe1ff */
[----:B------:R-:W-:Y:S01]  /*0160*/  BSSY.RECONVERGENT B2, `(.L_x_4) ;  /* 0x0000024000027945 */ /* 0x000fe20003800200 */
[----:B------:R-:W-:Y:S02]  /*0170*/  PLOP3.LUT P0, PT, PT, PT, PT, 0x80, 0x8 ;  /* 0x000000000008781c */ /* 0x000fe40003f0f070 */
[----:B------:R-:W-:-:S13]  /*0180*/  ISETP.GT.AND P1, PT, R8, 0xc, PT ;  /* 0x0000000c0800780c */ /* 0x000fda0003f24270 */
[----:B------:R-:W-:Y:S05]  /*0190*/  @!P1 BRA `(.L_x_5) ;  /* 0x0000000000809947 */ /* 0x000fea0003800000 */
[----:B------:R-:W-:-:S13]  /*01a0*/  PLOP3.LUT P0, PT, PT, PT, PT, 0x8, 0x80 ;  /* 0x000000000080781c */ /* 0x000fda0003f0e170 */
.L_x_6:
[C---:B------:R-:W-:Y:S01]  /*01b0*/  IADD3 R8, PT, PT, R5.reuse, -0x1, RZ ;  /* 0xffffffff05087810 */ /* 0x040fe20007ffe0ff */
[----:B------:R-:W-:Y:S01]  /*01c0*/  VIADD R0, R0, 0x10 ;  /* 0x0000001000007836 */ /* 0x000fe20000000000 */
[----:B------:R-:W-:-:S03]  /*01d0*/  IADD3 R10, PT, PT, R5, 0x3, RZ ;  /* 0x00000003050a7810 */ /* 0x000fc60007ffe0ff */
[----:B------:R-:W-:Y:S01]  /*01e0*/  IMAD R8, R8, R3, RZ ;  /* 0x0000000308087224 */ /* 0x000fe200078e02ff */
[----:B------:R-:W-:Y:S01]  /*01f0*/  ISETP.GE.AND P1, PT, R0, -0xc, PT ;  /* 0xfffffff40000780c */ /* 0x000fe20003f26270 */
[----:B------:R-:W-:Y:S02]  /*0200*/  VIADD R3, R5, 0x2 ;  /* 0x0000000205037836 */ /* 0x000fe40000000000 */
[----:B------:R-:W-:-:S04]  /*0210*/  IMAD R8, R8, R5, RZ ;  /* 0x0000000508087224 */ /* 0x000fc800078e02ff */
[----:B------:R-:W-:-:S04]  /*0220*/  IMAD R8, R8, R5, R8 ;  /* 0x0000000508087224 */ /* 0x000fc800078e0208 */
[----:B------:R-:W-:Y:S01]  /*0230*/  IMAD R3, R3, R8, RZ ;  /* 0x0000000803037224 */ /* 0x000fe200078e02ff */
[----:B------:R-:W-:-:S03]  /*0240*/  IADD3 R8, PT, PT, R5, 0x4, RZ ;  /* 0x0000000405087810 */ /* 0x000fc60007ffe0ff */
[----:B------:R-:W-:Y:S01]  /*0250*/  IMAD R3, R3, R10, RZ ;  /* 0x0000000a03037224 */ /* 0x000fe200078e02ff */
[----:B------:R-:W-:-:S03]  /*0260*/  IADD3 R10, PT, PT, R5, 0x7, RZ ;  /* 0x00000007050a7810 */ /* 0x000fc60007ffe0ff */
[C---:B------:R-:W-:Y:S02]  /*0270*/  IMAD R9, R8.reuse, R3, RZ ;  /* 0x0000000308097224 */ /* 0x040fe400078e02ff */
[----:B------:R-:W-:Y:S02]  /*0280*/  VIADD R3, R5, 0x6 ;  /* 0x0000000605037836 */ /* 0x000fe40000000000 */
        /* <DEDUP_REMOVED lines=10> */
[----:B------:R-:W-:-:S04]  /*0330*/  IMAD R3, R3, R10, RZ ;  /* 0x0000000a03037224 */ /* 0x000fc800078e02ff */
[C---:B------:R-:W-:Y:S01]  /*0340*/  IMAD R9, R8.reuse, R3, RZ ;  /* 0x0000000308097224 */ /* 0x040fe200078e02ff */
[C---:B------:R-:W-:Y:S02]  /*0350*/  IADD3 R3, PT, PT, R5.reuse, 0xe, RZ ;  /* 0x0000000e05037810 */ /* 0x040fe40007ffe0ff */
[----:B------:R-:W-:Y:S01]  /*0360*/  IADD3 R5, PT, PT, R5, 0x10, RZ ;  /* 0x0000001005057810 */ /* 0x000fe20007ffe0ff */
[----:B------:R-:W-:-:S04]  /*0370*/  IMAD R8, R8, R9, R9 ;  /* 0x0000000908087224 */ /* 0x000fc800078e0209 */
[----:B------:R-:W-:Y:S01]  /*0380*/  IMAD R3, R3, R8, RZ ;  /* 0x0000000803037224 */ /* 0x000fe200078e02ff */
[----:B------:R-:W-:Y:S06]  /*0390*/  @!P1 BRA `(.L_x_6) ;  /* 0xfffffffc00849947 */ /* 0x000fec000383ffff */
.L_x_5:
[----:B------:R-:W-:Y:S05]  /*03a0*/  BSYNC.RECONVERGENT B2 ;  /* 0x0000000000027941 */ /* 0x000fea0003800200 */
.L_x_4:
[----:B------:R-:W-:Y:S01]  /*03b0*/  IMAD.MOV R8, RZ, RZ, -R0 ;  /* 0x000000ffff087224 */ /* 0x000fe200078e0a00 */
[----:B------:R-:W-:Y:S04]  /*03c0*/  BSSY.RECONVERGENT B2, `(.L_x_7) ;  /* 0x0000013000027945 */ /* 0x000fe80003800200 */
[----:B------:R-:W-:-:S13]  /*03d0*/  ISETP.GT.AND P1, PT, R8, 0x4, PT ;  /* 0x000000040800780c */ /* 0x000fda0003f24270 */
[----:B------:R-:W-:Y:S05]  /*03e0*/  @!P1 BRA `(.L_x_8) ;  /* 0x0000000000409947 */ /* 0x000fea0003800000 */
[C---:B------:R-:W-:Y:S01]  /*03f0*/  IADD3 R8, PT, PT, R5.reuse, -0x1, RZ ;  /* 0xffffffff05087810 */ /* 0x040fe20007ffe0ff */
[----:B------:R-:W-:Y:S01]  /*0400*/  VIADD R10, R5, 0x3 ;  /* 0x00000003050a7836 */ /* 0x000fe20000000000 */
[----:B------:R-:W-:Y:S01]  /*0410*/  PLOP3.LUT P0, PT, PT, PT, PT, 0x8, 0x80 ;  /* 0x000000000080781c */ /* 0x000fe20003f0e170 */
[----:B------:R-:W-:Y:S02]  /*0420*/  VIADD R0, R0, 0x8 ;  /* 0x0000000800007836 */ /* 0x000fe40000000000 */
[----:B------:R-:W-:Y:S01]  /*0430*/  IMAD R8, R3, R8, RZ ;  /* 0x0000000803087224 */ /* 0x000fe200078e02ff */
[----:B------:R-:W-:-:S03]  /*0440*/  IADD3 R3, PT, PT, R5, 0x2, RZ ;  /* 0x0000000205037810 */ /* 0x000fc60007ffe0ff */
[----:B------:R-:W-:-:S04]  /*0450*/  IMAD R8, R5, R8, RZ ;  /* 0x0000000805087224 */ /* 0x000fc800078e02ff */
        /* <DEDUP_REMOVED lines=8> */
[----:B------:R-:W-:-:S07]  /*04e0*/  IMAD R3, R3, R8, RZ ;  /* 0x0000000803037224 */ /* 0x000fce00078e02ff */
.L_x_8:
[----:B------:R-:W-:Y:S05]  /*04f0*/  BSYNC.RECONVERGENT B2 ;  /* 0x0000000000027941 */ /* 0x000fea0003800200 */
.L_x_7:
[----:B------:R-:W-:-:S13]  /*0500*/  ISETP.NE.OR P0, PT, R0, RZ, P0 ;  /* 0x000000ff0000720c */ /* 0x000fda0000705670 */
[----:B------:R-:W-:Y:S05]  /*0510*/  @!P0 BRA `(.L_x_9) ;  /* 0x0000000000288947 */ /* 0x000fea0003800000 */
.L_x_3:
[----:B------:R-:W-:Y:S01]  /*0520*/  VIADD R0, R0, 0x4 ;  /* 0x0000000400007836 */ /* 0x000fe20000000000 */
[----:B------:R-:W-:-:S04]  /*0530*/  IADD3 R8, PT, PT, R5, -0x1, RZ ;  /* 0xffffffff05087810 */ /* 0x000fc80007ffe0ff */
[----:B------:R-:W-:Y:S01]  /*0540*/  ISETP.NE.AND P0, PT, R0, RZ, PT ;  /* 0x000000ff0000720c */ /* 0x000fe20003f05270 */
[----:B------:R-:W-:Y:S01]  /*0550*/  IMAD R8, R8, R3, RZ ;  /* 0x0000000308087224 */ /* 0x000fe200078e02ff */
[----:B------:R-:W-:-:S03]  /*0560*/  IADD3 R3, PT, PT, R5, 0x2, RZ ;  /* 0x0000000205037810 */ /* 0x000fc60007ffe0ff */
[----:B------:R-:W-:-:S04]  /*0570*/  IMAD R8, R8, R5, RZ ;  /* 0x0000000508087224 */ /* 0x000fc800078e02ff */
[----:B------:R-:W-:Y:S01]  /*0580*/  IMAD R8, R8, R5, R8 ;  /* 0x0000000508087224 */ /* 0x000fe200078e0208 */
[----:B------:R-:W-:-:S03]  /*0590*/  IADD3 R5, PT, PT, R5, 0x4, RZ ;  /* 0x0000000405057810 */ /* 0x000fc60007ffe0ff */
[----:B------:R-:W-:Y:S01]  /*05a0*/  IMAD R3, R3, R8, RZ ;  /* 0x0000000803037224 */ /* 0x000fe200078e02ff */
[----:B------:R-:W-:Y:S06]  /*05b0*/  @P0 BRA `(.L_x_3) ;  /* 0xfffffffc00d80947 */ /* 0x000fec000383ffff */
.L_x_9:
[----:B------:R-:W-:Y:S05]  /*05c0*/  BSYNC.RECONVERGENT B0 ;  /* 0x0000000000007941 */ /* 0x000fea0003800200 */
.L_x_2:
[----:B------:R-:W-:-:S07]  /*05d0*/  VIADD R8, R5, 0xffffffff ;  /* 0xffffffff05087836 */ /* 0x000fce0000000000 */
.L_x_1:
[----:B------:R-:W-:Y:S05]  /*05e0*/  BSYNC.RECONVERGENT B1 ;  /* 0x0000000000017941 */ /* 0x000fea0003800200 */
.L_x_0:
[----:B------:R-:W-:Y:S01]  /*05f0*/  ISETP.NE.AND P0, PT, R4, RZ, PT ;  /* 0x000000ff0400720c */ /* 0x000fe20003f05270 */
[----:B------:R-:W-:Y:S01]  /*0600*/  BSSY.RECONVERGENT B0, `(.L_x_10) ;  /* 0x0000009000007945 */ /* 0x000fe20003800200 */
[----:B------:R-:W-:-:S11]  /*0610*/  MOV R0, 0x0 ;  /* 0x0000000000007802 */ /* 0x000fd60000000f00 */
[----:B------:R-:W-:Y:S05]  /*0620*/  @!P0 BRA `(.L_x_11) ;  /* 0x0000000000188947 */ /* 0x000fea0003800000 */
[----:B------:R-:W-:-:S07]  /*0630*/  IADD3 R4, PT, PT, -R4, RZ, RZ ;  /* 0x000000ff04047210 */ /* 0x000fce0007ffe1ff */
.L_x_12:
[----:B------:R-:W-:Y:S01]  /*0640*/  IADD3 R4, PT, PT, R4, 0x1, RZ ;  /* 0x0000000104047810 */ /* 0x000fe20007ffe0ff */
[----:B------:R-:W-:Y:S02]  /*0650*/  IMAD R3, R3, R8, RZ ;  /* 0x0000000803037224 */ /* 0x000fe400078e02ff */
[----:B------:R-:W-:Y:S01]  /*0660*/  VIADD R8, R8, 0x1 ;  /* 0x0000000108087836 */ /* 0x000fe20000000000 */
[----:B------:R-:W-:-:S13]  /*0670*/  ISETP.NE.AND P0, PT, R4, RZ, PT ;  /* 0x000000ff0400720c */ /* 0x000fda0003f05270 */
[----:B------:R-:W-:Y:S05]  /*0680*/  @P0 BRA `(.L_x_12) ;  /* 0xfffffffc00ec0947 */ /* 0x000fea000383ffff */
.L_x_11:
[----:B------:R-:W-:Y:S05]  /*0690*/  BSYNC.RECONVERGENT B0 ;  /* 0x0000000000007941 */ /* 0x000fea0003800200 */
.L_x_10:
[----:B------:R0:W1:Y:S01]  /*06a0*/  LDC.64 R8, c[0x4][R0] ;  /* 0x0100000000087b82 */ /* 0x0000620000000a00 */
[----:B------:R0:W-:Y:S01]  /*06b0*/  STL.64 [R1], R2 ;  /* 0x0000000201007387 */ /* 0x0001e20000100a00 */
[----:B------:R-:W2:Y:S02]  /*06c0*/  LDCU.64 UR4, c[0x4][0x8] ;  /* 0x01000100ff0477ac */ /* 0x000ea40008000a00 */
[----:B--2---:R-:W-:Y:S02]  /*06d0*/  MOV R4, UR4 ;  /* 0x0000000400047c02 */ /* 0x004fe40008000f00 */
[----:B0-----:R-:W-:-:S07]  /*06e0*/  MOV R5, UR5 ;  /* 0x0000000500057c02 */ /* 0x001fce0008000f00 */
[----:B------:R-:W-:-:S07]  /*06f0*/  LEPC R20, `(.L_x_13) ;  /* 0x000000001014794e */ /* 0x000fce0000000000 */
[----:B-1----:R-:W-:Y:S05]  /*0700*/  CALL.ABS.NOINC R8 ;  /* 0x0000000008007343 */ /* 0x002fea0003c00000 */
.L_x_13:
[----:B------:R-:W-:Y:S05]  /*0710*/  EXIT ;  /* 0x000000000000794d */ /* 0x000fea0003800000 */
.L_x_14:
[----:B------:R-:W-:-:S00]  /*0720*/  BRA `(.L_x_14) ;  /* 0xfffffffc00fc7947 */ /* 0x000fc0000383ffff */
[----:B------:R-:W-:-:S00]  /*0730*/  NOP ;  /* 0x0000000000007918 */ /* 0x000fc00000000000 */
        /* <DEDUP_REMOVED lines=12> */
.L_x_15:


//--------------------- .nv.global.init           --------------------------
	.section	.nv.global.init,"aw",@progbits
.nv.global.init:
	.type		$str,@object
	.size		$str,(.L_0 - $str)
$str:
        /*0000*/ 	.byte	0x25, 0x64, 0x21, 0x3d, 0x25, 0x64, 0x20, 0x0a, 0x00
.L_0:


//--------------------- .nv.shared.reserved.0     --------------------------
	.section	.nv.shared.reserved.0,"aw",@nobits
	.weak		__nv_reservedSMEM_offset_0_alias
	.size		__nv_reservedSMEM_offset_0_alias, 0, 64
	.other		__nv_reservedSMEM_offset_0_alias,@"STO_CUDA_RESERVED_SHARED STV_DEFAULT"
__nv_reservedSMEM_offset_0_alias:
	.zero		0
	.zero		64


//--------------------- .nv.constant0._Z9factorialv --------------------------
	.section	.nv.constant0._Z9factorialv,"a",@progbits
	.sectionflags	@""
	.align	4
.nv.constant0._Z9factorialv:
	.zero		896


//--------------------- SYMBOLS --------------------------

	.type		.nv.reservedSmem.offset0,@object
	.size		.nv.reservedSmem.offset0,0x4
	.type		vprintf,@function
